//
// Generated by NVIDIA NVVM Compiler
//
// Compiler Build ID: CL-36424714
// Cuda compilation tools, release 13.0, V13.0.88
// Based on NVVM 20.0.0
//

.version 9.0
.target sm_100
.address_size 64

	// .globl	_Z8fillDataPii

.visible .entry _Z8fillDataPii(
	.param .u64 .ptr .align 1 _Z8fillDataPii_param_0,
	.param .u32 _Z8fillDataPii_param_1
)
{
	.reg .pred 	%p<2>;
	.reg .b32 	%r<8>;
	.reg .b64 	%rd<5>;

	ld.param.u64 	%rd1, [_Z8fillDataPii_param_0];
	ld.param.u32 	%r2, [_Z8fillDataPii_param_1];
	mov.u32 	%r3, %ctaid.x;
	mov.u32 	%r4, %ntid.x;
	mov.u32 	%r5, %tid.x;
	mad.lo.s32 	%r1, %r3, %r4, %r5;
	setp.ge.s32 	%p1, %r1, %r2;
	@%p1 bra 	$L__BB0_2;
	cvta.to.global.u64 	%rd2, %rd1;
	shl.b32 	%r6, %r1, 1;
	or.b32  	%r7, %r6, 1;
	mul.wide.s32 	%rd3, %r1, 4;
	add.s64 	%rd4, %rd2, %rd3;
	st.global.u32 	[%rd4], %r7;
$L__BB0_2:
	ret;

}


// ===== COMPILED SASS (sm_100) =====

	.target	sm_100

	.elftype	@"ET_EXEC"


//--------------------- .note.nv.tkinfo           --------------------------
	.section	.note.nv.tkinfo,"",@"SHT_NOTE"
	.sectionflags	@"SHF_NOTE_NV_TKINFO"
	.tkinfo
        /*0018*/ 	.word	0x00000002
        /*0030*/ 	.string	""
        /*0030*/ 	.string	"ptxas"
        /*0030*/ 	.string	"Cuda compilation tools, release 13.0, V13.0.88"
        /*0030*/ 	.string	"Build cuda_13.0.r13.0/compiler.36424714_0"
        /*0030*/ 	.string	"-arch sm_100 -m 64 "



//--------------------- .note.nv.cuinfo           --------------------------
	.section	.note.nv.cuinfo,"",@"SHT_NOTE"
	.sectionflags	@"SHF_NOTE_NV_CUINFO"
        /*0018*/ 	.short	0x0002
        /*001a*/ 	.short	0x0064
        /*001c*/ 	.short	0x0082
	.zero		2


//--------------------- .nv.info                  --------------------------
	.section	.nv.info,"",@"SHT_CUDA_INFO"
	.align	4


	//----- nvinfo : EIATTR_REGCOUNT
	.align		4
        /*0000*/ 	.byte	0x04, 0x2f
        /*0002*/ 	.short	(.L_1 - .L_0)
	.align		4
.L_0:
        /*0004*/ 	.word	index@(_Z8fillDataPii)
        /*0008*/ 	.word	0x0000000a


	//----- nvinfo : EIATTR_FRAME_SIZE
	.align		4
.L_1:
        /*000c*/ 	.byte	0x04, 0x11
        /*000e*/ 	.short	(.L_3 - .L_2)
	.align		4
.L_2:
        /*0010*/ 	.word	index@(_Z8fillDataPii)
        /*0014*/ 	.word	0x00000000


	//----- nvinfo : EIATTR_MIN_STACK_SIZE
	.align		4
.L_3:
        /*0018*/ 	.byte	0x04, 0x12
        /*001a*/ 	.short	(.L_5 - .L_4)
	.align		4
.L_4:
        /*001c*/ 	.word	index@(_Z8fillDataPii)
        /*0020*/ 	.word	0x00000000
.L_5:


//--------------------- .nv.compat                --------------------------
	.section	.nv.compat,"",@"SHT_CUDA_COMPAT_INFO"
	.align	4
        /*0000*/ 	.byte	0x02, 0x09, 0x00, 0x00, 0x02, 0x02, 0x01, 0x00, 0x02, 0x05, 0x05, 0x00, 0x03, 0x07, 0x01, 0x01
        /*0010*/ 	.byte	0x02, 0x03, 0x00, 0x00, 0x02, 0x06, 0x01, 0x00, 0x04, 0x0b, 0x08, 0x00, 0x09, 0x00, 0x00, 0x00
        /*0020*/ 	.byte	0x00, 0x00, 0x00, 0x00


//--------------------- .nv.info._Z8fillDataPii   --------------------------
	.section	.nv.info._Z8fillDataPii,"",@"SHT_CUDA_INFO"
	.sectionflags	@""
	.align	4


	//----- nvinfo : EIATTR_CUDA_API_VERSION
	.align		4
        /*0000*/ 	.byte	0x04, 0x37
        /*0002*/ 	.short	(.L_7 - .L_6)
.L_6:
        /*0004*/ 	.word	0x00000082


	//----- nvinfo : EIATTR_KPARAM_INFO
	.align		4
.L_7:
        /*0008*/ 	.byte	0x04, 0x17
        /*000a*/ 	.short	(.L_9 - .L_8)
.L_8:
        /*000c*/ 	.word	0x00000000
        /*0010*/ 	.short	0x0001
        /*0012*/ 	.short	0x0008
        /*0014*/ 	.byte	0x00, 0xf0, 0x11, 0x00


	//----- nvinfo : EIATTR_KPARAM_INFO
	.align		4
.L_9:
        /*0018*/ 	.byte	0x04, 0x17
        /*001a*/ 	.short	(.L_11 - .L_10)
.L_10:
        /*001c*/ 	.word	0x00000000
        /*0020*/ 	.short	0x0000
        /*0022*/ 	.short	0x0000
        /*0024*/ 	.byte	0x00, 0xf5, 0x21, 0x00


	//----- nvinfo : EIATTR_SPARSE_MMA_MASK
	.align		4
.L_11:
        /*0028*/ 	.byte	0x03, 0x50
        /*002a*/ 	.short	0x0000


	//----- nvinfo : EIATTR_MAXREG_COUNT
	.align		4
        /*002c*/ 	.byte	0x03, 0x1b
        /*002e*/ 	.short	0x00ff


	//----- nvinfo : EIATTR_MERCURY_ISA_VERSION
	.align		4
        /*0030*/ 	.byte	0x03, 0x5f
        /*0032*/ 	.short	0x0101


	//----- nvinfo : EIATTR_VRC_CTA_INIT_COUNT
	.align		4
        /*0034*/ 	.byte	0x02, 0x4a
	.zero		1
	.zero		1


	//----- nvinfo : EIATTR_EXIT_INSTR_OFFSETS
	.align		4
        /*0038*/ 	.byte	0x04, 0x1c
        /*003a*/ 	.short	(.L_13 - .L_12)


	//   ....[0]....
.L_12:
        /*003c*/ 	.word	0x00000070


	//   ....[1]....
        /*0040*/ 	.word	0x000000d0


	//----- nvinfo : EIATTR_CBANK_PARAM_SIZE
	.align		4
.L_13:
        /*0044*/ 	.byte	0x03, 0x19
        /*0046*/ 	.short	0x000c


	//----- nvinfo : EIATTR_PARAM_CBANK
	.align		4
        /*0048*/ 	.byte	0x04, 0x0a
        /*004a*/ 	.short	(.L_15 - .L_14)
	.align		4
.L_14:
        /*004c*/ 	.word	index@(.nv.constant0._Z8fillDataPii)
        /*0050*/ 	.short	0x0380
        /*0052*/ 	.short	0x000c


	//----- nvinfo : EIATTR_SW_WAR
	.align		4
.L_15:
        /*0054*/ 	.byte	0x04, 0x36
        /*0056*/ 	.short	(.L_17 - .L_16)
.L_16:
        /*0058*/ 	.word	0x00000008
.L_17:


//--------------------- .nv.callgraph             --------------------------
	.section	.nv.callgraph,"",@"SHT_CUDA_CALLGRAPH"
	.align	4
	.sectionentsize	8
	.align		4
        /*0000*/ 	.word	0x00000000
	.align		4
        /*0004*/ 	.word	0xffffffff
	.align		4
        /*0008*/ 	.word	0x00000000
	.align		4
        /*000c*/ 	.word	0xfffffffe
	.align		4
        /*0010*/ 	.word	0x00000000
	.align		4
        /*0014*/ 	.word	0xfffffffd
	.align		4
        /*0018*/ 	.word	0x00000000
	.align		4
        /*001c*/ 	.word	0xfffffffc


//--------------------- .text._Z8fillDataPii      --------------------------
	.section	.text._Z8fillDataPii,"ax",@progbits
	.align	128
        .global         _Z8fillDataPii
        .type           _Z8fillDataPii,@function
        .size           _Z8fillDataPii,(.L_x_1 - _Z8fillDataPii)
        .other          _Z8fillDataPii,@"STO_CUDA_ENTRY STV_DEFAULT"
_Z8fillDataPii:
.text._Z8fillDataPii:
[----:B------:R-:W-:Y:S01]  /*0000*/  LDC R1, c[0x0][0x37c] ;  /* 0x0000df00ff017b82 */ /* 0x000fe20000000800 */
[----:B------:R-:W0:Y:S07]  /*0010*/  S2R R0, SR_TID.X ;  /* 0x0000000000007919 */ /* 0x000e2e0000002100 */
[----:B------:R-:W0:Y:S01]  /*0020*/  S2UR UR4, SR_CTAID.X ;  /* 0x00000000000479c3 */ /* 0x000e220000002500 */
[----:B------:R-:W1:Y:S07]  /*0030*/  LDCU UR5, c[0x0][0x388] ;  /* 0x00007100ff0577ac */ /* 0x000e6e0008000800 */
[----:B------:R-:W0:Y:S02]  /*0040*/  LDC R5, c[0x0][0x360] ;  /* 0x0000d800ff057b82 */ /* 0x000e240000000800 */
[----:B0-----:R-:W-:-:S05]  /*0050*/  IMAD R5, R5, UR4, R0 ;  /* 0x0000000405057c24 */ /* 0x001fca000f8e0200 */
[----:B-1----:R-:W-:-:S13]  /*0060*/  ISETP.GE.AND P0, PT, R5, UR5, PT ;  /* 0x0000000505007c0c */ /* 0x002fda000bf06270 */
[----:B------:R-:W-:Y:S05]  /*0070*/  @P0 EXIT ;  /* 0x000000000000094d */ /* 0x000fea0003800000 */
[----:B------:R-:W0:Y:S01]  /*0080*/  LDC.64 R2, c[0x0][0x380] ;  /* 0x0000e000ff027b82 */ /* 0x000e220000000a00 */
[----:B------:R-:W1:Y:S01]  /*0090*/  LDCU.64 UR4, c[0x0][0x358] ;  /* 0x00006b00ff0477ac */ /* 0x000e620008000a00 */
[C---:B------:R-:W-:Y:S01]  /*00a0*/  LEA R7, R5.reuse, 0x1, 0x1 ;  /* 0x0000000105077811 */ /* 0x040fe200078e08ff */
[----:B0-----:R-:W-:-:S05]  /*00b0*/  IMAD.WIDE R2, R5, 0x4, R2 ;  /* 0x0000000405027825 */ /* 0x001fca00078e0202 */
[----:B-1----:R-:W-:Y:S01]  /*00c0*/  STG.E desc[UR4][R2.64], R7 ;  /* 0x0000000702007986 */ /* 0x002fe2000c101904 */
[----:B------:R-:W-:Y:S05]  /*00d0*/  EXIT ;  /* 0x000000000000794d */ /* 0x000fea0003800000 */
.L_x_0:
[----:B------:R-:W-:-:S00]  /*00e0*/  BRA `(.L_x_0) ;  /* 0xfffffffc00fc7947 */ /* 0x000fc0000383ffff */
[----:B------:R-:W-:-:S00]  /*00f0*/  NOP ;  /* 0x0000000000007918 */ /* 0x000fc00000000000 */
        /* <DEDUP_REMOVED lines=8> */
.L_x_1:


//--------------------- .nv.shared.reserved.0     --------------------------
	.section	.nv.shared.reserved.0,"aw",@nobits
	.weak		__nv_reservedSMEM_offset_0_alias
	.size		__nv_reservedSMEM_offset_0_alias, 0, 64
	.other		__nv_reservedSMEM_offset_0_alias,@"STO_CUDA_RESERVED_SHARED STV_DEFAULT"
__nv_reservedSMEM_offset_0_alias:
	.zero		0
	.zero		64


//--------------------- .nv.constant0._Z8fillDataPii --------------------------
	.section	.nv.constant0._Z8fillDataPii,"a",@progbits
	.sectionflags	@""
	.align	4
.nv.constant0._Z8fillDataPii:
	.zero		908


//--------------------- SYMBOLS --------------------------

	.type		.nv.reservedSmem.offset0,@object
	.size		.nv.reservedSmem.offset0,0x4
